//
// Generated by NVIDIA NVVM Compiler
//
// Compiler Build ID: CL-36424714
// Cuda compilation tools, release 13.0, V13.0.88
// Based on NVVM 20.0.0
//

.version 9.0
.target sm_100
.address_size 64

	// .globl	_Z9matrixAddPKfPfS1_ii

.visible .entry _Z9matrixAddPKfPfS1_ii(
	.param .u64 .ptr .align 1 _Z9matrixAddPKfPfS1_ii_param_0,
	.param .u64 .ptr .align 1 _Z9matrixAddPKfPfS1_ii_param_1,
	.param .u64 .ptr .align 1 _Z9matrixAddPKfPfS1_ii_param_2,
	.param .u32 _Z9matrixAddPKfPfS1_ii_param_3,
	.param .u32 _Z9matrixAddPKfPfS1_ii_param_4
)
{
	.reg .pred 	%p<10>;
	.reg .b32 	%r<37>;
	.reg .b32 	%f<22>;
	.reg .b64 	%rd<32>;

	ld.param.u64 	%rd11, [_Z9matrixAddPKfPfS1_ii_param_0];
	ld.param.u64 	%rd12, [_Z9matrixAddPKfPfS1_ii_param_1];
	ld.param.u64 	%rd13, [_Z9matrixAddPKfPfS1_ii_param_2];
	ld.param.u32 	%r19, [_Z9matrixAddPKfPfS1_ii_param_3];
	ld.param.u32 	%r20, [_Z9matrixAddPKfPfS1_ii_param_4];
	cvta.to.global.u64 	%rd1, %rd13;
	cvta.to.global.u64 	%rd2, %rd12;
	cvta.to.global.u64 	%rd3, %rd11;
	mov.u32 	%r21, %ctaid.x;
	mov.u32 	%r22, %ntid.x;
	mov.u32 	%r23, %tid.x;
	mad.lo.s32 	%r1, %r21, %r22, %r23;
	mov.u32 	%r24, %ctaid.y;
	mov.u32 	%r2, %ntid.y;
	mov.u32 	%r25, %tid.y;
	mad.lo.s32 	%r34, %r24, %r2, %r25;
	mov.u32 	%r26, %nctaid.x;
	mul.lo.s32 	%r4, %r22, %r26;
	setp.ge.s32 	%p1, %r34, %r19;
	@%p1 bra 	$L__BB0_10;
	add.s32 	%r5, %r1, %r4;
	max.s32 	%r27, %r20, %r5;
	setp.lt.s32 	%p2, %r5, %r20;
	selp.u32 	%r6, 1, 0, %p2;
	add.s32 	%r28, %r5, %r6;
	sub.s32 	%r7, %r27, %r28;
	add.s32 	%r8, %r5, %r4;
	add.s32 	%r9, %r8, %r4;
	mov.u32 	%r29, %nctaid.y;
	mul.lo.s32 	%r10, %r2, %r29;
	div.u32 	%r30, %r7, %r4;
	add.s32 	%r13, %r30, %r6;
	mul.wide.s32 	%rd22, %r4, 4;
$L__BB0_2:
	setp.ge.s32 	%p3, %r1, %r20;
	@%p3 bra 	$L__BB0_9;
	mul.lo.s32 	%r12, %r34, %r20;
	and.b32  	%r14, %r13, 3;
	setp.eq.s32 	%p4, %r14, 3;
	mov.u32 	%r35, %r1;
	@%p4 bra 	$L__BB0_7;
	add.s32 	%r31, %r1, %r12;
	mul.wide.s32 	%rd14, %r31, 4;
	add.s64 	%rd4, %rd3, %rd14;
	ld.global.f32 	%f1, [%rd4];
	add.s64 	%rd5, %rd2, %rd14;
	ld.global.f32 	%f2, [%rd5];
	add.f32 	%f3, %f1, %f2;
	add.s64 	%rd6, %rd1, %rd14;
	st.global.f32 	[%rd6], %f3;
	setp.eq.s32 	%p5, %r14, 0;
	mov.u32 	%r35, %r5;
	@%p5 bra 	$L__BB0_7;
	add.s64 	%rd8, %rd4, %rd22;
	ld.global.f32 	%f4, [%rd8];
	add.s64 	%rd9, %rd5, %rd22;
	ld.global.f32 	%f5, [%rd9];
	add.f32 	%f6, %f4, %f5;
	add.s64 	%rd10, %rd6, %rd22;
	st.global.f32 	[%rd10], %f6;
	setp.eq.s32 	%p6, %r14, 1;
	mov.u32 	%r35, %r8;
	@%p6 bra 	$L__BB0_7;
	add.s64 	%rd15, %rd8, %rd22;
	ld.global.f32 	%f7, [%rd15];
	add.s64 	%rd16, %rd9, %rd22;
	ld.global.f32 	%f8, [%rd16];
	add.f32 	%f9, %f7, %f8;
	add.s64 	%rd17, %rd10, %rd22;
	st.global.f32 	[%rd17], %f9;
	mov.u32 	%r35, %r9;
$L__BB0_7:
	setp.lt.u32 	%p7, %r13, 3;
	@%p7 bra 	$L__BB0_9;
$L__BB0_8:
	add.s32 	%r32, %r35, %r12;
	mul.wide.s32 	%rd18, %r32, 4;
	add.s64 	%rd19, %rd3, %rd18;
	ld.global.f32 	%f10, [%rd19];
	add.s64 	%rd20, %rd2, %rd18;
	ld.global.f32 	%f11, [%rd20];
	add.f32 	%f12, %f10, %f11;
	add.s64 	%rd21, %rd1, %rd18;
	st.global.f32 	[%rd21], %f12;
	add.s64 	%rd23, %rd19, %rd22;
	ld.global.f32 	%f13, [%rd23];
	add.s64 	%rd24, %rd20, %rd22;
	ld.global.f32 	%f14, [%rd24];
	add.f32 	%f15, %f13, %f14;
	add.s64 	%rd25, %rd21, %rd22;
	st.global.f32 	[%rd25], %f15;
	add.s64 	%rd26, %rd23, %rd22;
	ld.global.f32 	%f16, [%rd26];
	add.s64 	%rd27, %rd24, %rd22;
	ld.global.f32 	%f17, [%rd27];
	add.f32 	%f18, %f16, %f17;
	add.s64 	%rd28, %rd25, %rd22;
	st.global.f32 	[%rd28], %f18;
	add.s64 	%rd29, %rd26, %rd22;
	ld.global.f32 	%f19, [%rd29];
	add.s64 	%rd30, %rd27, %rd22;
	ld.global.f32 	%f20, [%rd30];
	add.f32 	%f21, %f19, %f20;
	add.s64 	%rd31, %rd28, %rd22;
	st.global.f32 	[%rd31], %f21;
	shl.b32 	%r33, %r4, 2;
	add.s32 	%r35, %r33, %r35;
	setp.lt.s32 	%p8, %r35, %r20;
	@%p8 bra 	$L__BB0_8;
$L__BB0_9:
	add.s32 	%r34, %r34, %r10;
	setp.lt.s32 	%p9, %r34, %r19;
	@%p9 bra 	$L__BB0_2;
$L__BB0_10:
	ret;

}


// ===== COMPILED SASS (sm_100) =====

	.target	sm_100

	.elftype	@"ET_EXEC"


//--------------------- .note.nv.tkinfo           --------------------------
	.section	.note.nv.tkinfo,"",@"SHT_NOTE"
	.sectionflags	@"SHF_NOTE_NV_TKINFO"
	.tkinfo
        /*0018*/ 	.word	0x00000002
        /*0030*/ 	.string	""
        /*0030*/ 	.string	"ptxas"
        /*0030*/ 	.string	"Cuda compilation tools, release 13.0, V13.0.88"
        /*0030*/ 	.string	"Build cuda_13.0.r13.0/compiler.36424714_0"
        /*0030*/ 	.string	"-arch sm_100 -m 64 "



//--------------------- .note.nv.cuinfo           --------------------------
	.section	.note.nv.cuinfo,"",@"SHT_NOTE"
	.sectionflags	@"SHF_NOTE_NV_CUINFO"
        /*0018*/ 	.short	0x0002
        /*001a*/ 	.short	0x0064
        /*001c*/ 	.short	0x0082
	.zero		2


//--------------------- .nv.info                  --------------------------
	.section	.nv.info,"",@"SHT_CUDA_INFO"
	.align	4


	//----- nvinfo : EIATTR_REGCOUNT
	.align		4
        /*0000*/ 	.byte	0x04, 0x2f
        /*0002*/ 	.short	(.L_1 - .L_0)
	.align		4
.L_0:
        /*0004*/ 	.word	index@(_Z9matrixAddPKfPfS1_ii)
        /*0008*/ 	.word	0x00000020


	//----- nvinfo : EIATTR_FRAME_SIZE
	.align		4
.L_1:
        /*000c*/ 	.byte	0x04, 0x11
        /*000e*/ 	.short	(.L_3 - .L_2)
	.align		4
.L_2:
        /*0010*/ 	.word	index@(_Z9matrixAddPKfPfS1_ii)
        /*0014*/ 	.word	0x00000000


	//----- nvinfo : EIATTR_MIN_STACK_SIZE
	.align		4
.L_3:
        /*0018*/ 	.byte	0x04, 0x12
        /*001a*/ 	.short	(.L_5 - .L_4)
	.align		4
.L_4:
        /*001c*/ 	.word	index@(_Z9matrixAddPKfPfS1_ii)
        /*0020*/ 	.word	0x00000000
.L_5:


//--------------------- .nv.compat                --------------------------
	.section	.nv.compat,"",@"SHT_CUDA_COMPAT_INFO"
	.align	4
        /*0000*/ 	.byte	0x02, 0x09, 0x00, 0x00, 0x02, 0x02, 0x01, 0x00, 0x02, 0x05, 0x05, 0x00, 0x03, 0x07, 0x01, 0x01
        /*0010*/ 	.byte	0x02, 0x03, 0x00, 0x00, 0x02, 0x06, 0x01, 0x00, 0x04, 0x0b, 0x08, 0x00, 0x09, 0x00, 0x00, 0x00
        /*0020*/ 	.byte	0x00, 0x00, 0x00, 0x00


//--------------------- .nv.info._Z9matrixAddPKfPfS1_ii --------------------------
	.section	.nv.info._Z9matrixAddPKfPfS1_ii,"",@"SHT_CUDA_INFO"
	.sectionflags	@""
	.align	4


	//----- nvinfo : EIATTR_CUDA_API_VERSION
	.align		4
        /*0000*/ 	.byte	0x04, 0x37
        /*0002*/ 	.short	(.L_7 - .L_6)
.L_6:
        /*0004*/ 	.word	0x00000082


	//----- nvinfo : EIATTR_KPARAM_INFO
	.align		4
.L_7:
        /*0008*/ 	.byte	0x04, 0x17
        /*000a*/ 	.short	(.L_9 - .L_8)
.L_8:
        /*000c*/ 	.word	0x00000000
        /*0010*/ 	.short	0x0004
        /*0012*/ 	.short	0x001c
        /*0014*/ 	.byte	0x00, 0xf0, 0x11, 0x00


	//----- nvinfo : EIATTR_KPARAM_INFO
	.align		4
.L_9:
        /*0018*/ 	.byte	0x04, 0x17
        /*001a*/ 	.short	(.L_11 - .L_10)
.L_10:
        /*001c*/ 	.word	0x00000000
        /*0020*/ 	.short	0x0003
        /*0022*/ 	.short	0x0018
        /*0024*/ 	.byte	0x00, 0xf0, 0x11, 0x00


	//----- nvinfo : EIATTR_KPARAM_INFO
	.align		4
.L_11:
        /*0028*/ 	.byte	0x04, 0x17
        /*002a*/ 	.short	(.L_13 - .L_12)
.L_12:
        /*002c*/ 	.word	0x00000000
        /*0030*/ 	.short	0x0002
        /*0032*/ 	.short	0x0010
        /*0034*/ 	.byte	0x00, 0xf5, 0x21, 0x00


	//----- nvinfo : EIATTR_KPARAM_INFO
	.align		4
.L_13:
        /*0038*/ 	.byte	0x04, 0x17
        /*003a*/ 	.short	(.L_15 - .L_14)
.L_14:
        /*003c*/ 	.word	0x00000000
        /*0040*/ 	.short	0x0001
        /*0042*/ 	.short	0x0008
        /*0044*/ 	.byte	0x00, 0xf5, 0x21, 0x00


	//----- nvinfo : EIATTR_KPARAM_INFO
	.align		4
.L_15:
        /*0048*/ 	.byte	0x04, 0x17
        /*004a*/ 	.short	(.L_17 - .L_16)
.L_16:
        /*004c*/ 	.word	0x00000000
        /*0050*/ 	.short	0x0000
        /*0052*/ 	.short	0x0000
        /*0054*/ 	.byte	0x00, 0xf5, 0x21, 0x00


	//----- nvinfo : EIATTR_SPARSE_MMA_MASK
	.align		4
.L_17:
        /*0058*/ 	.byte	0x03, 0x50
        /*005a*/ 	.short	0x0000


	//----- nvinfo : EIATTR_MAXREG_COUNT
	.align		4
        /*005c*/ 	.byte	0x03, 0x1b
        /*005e*/ 	.short	0x00ff


	//----- nvinfo : EIATTR_MERCURY_ISA_VERSION
	.align		4
        /*0060*/ 	.byte	0x03, 0x5f
        /*0062*/ 	.short	0x0101


	//----- nvinfo : EIATTR_VRC_CTA_INIT_COUNT
	.align		4
        /*0064*/ 	.byte	0x02, 0x4a
	.zero		1
	.zero		1


	//----- nvinfo : EIATTR_EXIT_INSTR_OFFSETS
	.align		4
        /*0068*/ 	.byte	0x04, 0x1c
        /*006a*/ 	.short	(.L_19 - .L_18)


	//   ....[0]....
.L_18:
        /*006c*/ 	.word	0x000000d0


	//   ....[1]....
        /*0070*/ 	.word	0x00000800


	//----- nvinfo : EIATTR_CRS_STACK_SIZE
	.align		4
.L_19:
        /*0074*/ 	.byte	0x04, 0x1e
        /*0076*/ 	.short	(.L_21 - .L_20)
.L_20:
        /*0078*/ 	.word	0x00000000


	//----- nvinfo : EIATTR_CBANK_PARAM_SIZE
	.align		4
.L_21:
        /*007c*/ 	.byte	0x03, 0x19
        /*007e*/ 	.short	0x0020


	//----- nvinfo : EIATTR_PARAM_CBANK
	.align		4
        /*0080*/ 	.byte	0x04, 0x0a
        /*0082*/ 	.short	(.L_23 - .L_22)
	.align		4
.L_22:
        /*0084*/ 	.word	index@(.nv.constant0._Z9matrixAddPKfPfS1_ii)
        /*0088*/ 	.short	0x0380
        /*008a*/ 	.short	0x0020


	//----- nvinfo : EIATTR_SW_WAR
	.align		4
.L_23:
        /*008c*/ 	.byte	0x04, 0x36
        /*008e*/ 	.short	(.L_25 - .L_24)
.L_24:
        /*0090*/ 	.word	0x00000008
.L_25:


//--------------------- .nv.callgraph             --------------------------
	.section	.nv.callgraph,"",@"SHT_CUDA_CALLGRAPH"
	.align	4
	.sectionentsize	8
	.align		4
        /*0000*/ 	.word	0x00000000
	.align		4
        /*0004*/ 	.word	0xffffffff
	.align		4
        /*0008*/ 	.word	0x00000000
	.align		4
        /*000c*/ 	.word	0xfffffffe
	.align		4
        /*0010*/ 	.word	0x00000000
	.align		4
        /*0014*/ 	.word	0xfffffffd
	.align		4
        /*0018*/ 	.word	0x00000000
	.align		4
        /*001c*/ 	.word	0xfffffffc


//--------------------- .text._Z9matrixAddPKfPfS1_ii --------------------------
	.section	.text._Z9matrixAddPKfPfS1_ii,"ax",@progbits
	.align	128
        .global         _Z9matrixAddPKfPfS1_ii
        .type           _Z9matrixAddPKfPfS1_ii,@function
        .size           _Z9matrixAddPKfPfS1_ii,(.L_x_7 - _Z9matrixAddPKfPfS1_ii)
        .other          _Z9matrixAddPKfPfS1_ii,@"STO_CUDA_ENTRY STV_DEFAULT"
_Z9matrixAddPKfPfS1_ii:
.text._Z9matrixAddPKfPfS1_ii:
[----:B------:R-:W-:Y:S01]  /*0000*/  LDC R1, c[0x0][0x37c] ;  /* 0x0000df00ff017b82 */ /* 0x000fe20000000800 */
[----:B------:R-:W0:Y:S07]  /*0010*/  S2R R11, SR_TID.Y ;  /* 0x00000000000b7919 */ /* 0x000e2e0000002200 */
[----:B------:R-:W1:Y:S01]  /*0020*/  LDC R7, c[0x0][0x360] ;  /* 0x0000d800ff077b82 */ /* 0x000e620000000800 */
[----:B------:R-:W2:Y:S01]  /*0030*/  LDCU UR7, c[0x0][0x398] ;  /* 0x00007300ff0777ac */ /* 0x000ea20008000800 */
[----:B------:R-:W1:Y:S06]  /*0040*/  S2R R0, SR_TID.X ;  /* 0x0000000000007919 */ /* 0x000e6c0000002100 */
[----:B------:R-:W0:Y:S08]  /*0050*/  S2UR UR5, SR_CTAID.Y ;  /* 0x00000000000579c3 */ /* 0x000e300000002600 */
[----:B------:R-:W0:Y:S01]  /*0060*/  LDC R10, c[0x0][0x364] ;  /* 0x0000d900ff0a7b82 */ /* 0x000e220000000800 */
[----:B------:R-:W3:Y:S07]  /*0070*/  LDCU UR6, c[0x0][0x370] ;  /* 0x00006e00ff0677ac */ /* 0x000eee0008000800 */
[----:B------:R-:W1:Y:S01]  /*0080*/  S2UR UR4, SR_CTAID.X ;  /* 0x00000000000479c3 */ /* 0x000e620000002500 */
[----:B0-----:R-:W-:-:S05]  /*0090*/  IMAD R11, R10, UR5, R11 ;  /* 0x000000050a0b7c24 */ /* 0x001fca000f8e020b */
[----:B--2---:R-:W-:Y:S01]  /*00a0*/  ISETP.GE.AND P0, PT, R11, UR7, PT ;  /* 0x000000070b007c0c */ /* 0x004fe2000bf06270 */
[C---:B-1----:R-:W-:Y:S02]  /*00b0*/  IMAD R0, R7.reuse, UR4, R0 ;  /* 0x0000000407007c24 */ /* 0x042fe4000f8e0200 */
[----:B---3--:R-:W-:-:S10]  /*00c0*/  IMAD R7, R7, UR6, RZ ;  /* 0x0000000607077c24 */ /* 0x008fd4000f8e02ff */
[----:B------:R-:W-:Y:S05]  /*00d0*/  @P0 EXIT ;  /* 0x000000000000094d */ /* 0x000fea0003800000 */
[----:B------:R-:W0:Y:S01]  /*00e0*/  I2F.U32.RP R4, R7 ;  /* 0x0000000700047306 */ /* 0x000e220000209000 */
[----:B------:R-:W1:Y:S01]  /*00f0*/  LDCU UR4, c[0x0][0x39c] ;  /* 0x00007380ff0477ac */ /* 0x000e620008000800 */
[-C--:B------:R-:W-:Y:S01]  /*0100*/  IADD3 R6, PT, PT, R0, R7.reuse, RZ ;  /* 0x0000000700067210 */ /* 0x080fe20007ffe0ff */
[----:B------:R-:W-:Y:S01]  /*0110*/  HFMA2 R2, -RZ, RZ, 0, 0 ;  /* 0x00000000ff027431 */ /* 0x000fe200000001ff */
[----:B------:R-:W-:Y:S01]  /*0120*/  IADD3 R13, PT, PT, RZ, -R7, RZ ;  /* 0x80000007ff0d7210 */ /* 0x000fe20007ffe0ff */
[----:B------:R-:W2:Y:S01]  /*0130*/  LDCU.64 UR6, c[0x0][0x358] ;  /* 0x00006b00ff0677ac */ /* 0x000ea20008000a00 */
[C---:B------:R-:W-:Y:S02]  /*0140*/  ISETP.NE.U32.AND P2, PT, R7.reuse, RZ, PT ;  /* 0x000000ff0700720c */ /* 0x040fe40003f45070 */
[----:B------:R-:W-:-:S04]  /*0150*/  IADD3 R8, PT, PT, R7, R6, RZ ;  /* 0x0000000607087210 */ /* 0x000fc80007ffe0ff */
[----:B------:R-:W-:Y:S01]  /*0160*/  IADD3 R12, PT, PT, R7, R8, RZ ;  /* 0x00000008070c7210 */ /* 0x000fe20007ffe0ff */
[----:B0-----:R-:W0:Y:S01]  /*0170*/  MUFU.RCP R4, R4 ;  /* 0x0000000400047308 */ /* 0x001e220000001000 */
[C---:B-1----:R-:W-:Y:S02]  /*0180*/  ISETP.GE.AND P0, PT, R6.reuse, UR4, PT ;  /* 0x0000000406007c0c */ /* 0x042fe4000bf06270 */
[----:B------:R-:W-:Y:S01]  /*0190*/  VIMNMX R5, PT, PT, R6, UR4, !PT ;  /* 0x0000000406057c48 */ /* 0x000fe2000ffe0100 */
[----:B------:R-:W1:Y:S01]  /*01a0*/  LDCU UR4, c[0x0][0x374] ;  /* 0x00006e80ff0477ac */ /* 0x000e620008000800 */
[----:B------:R-:W-:Y:S02]  /*01b0*/  SEL R9, RZ, 0x1, P0 ;  /* 0x00000001ff097807 */ /* 0x000fe40000000000 */
[----:B0-----:R-:W-:-:S06]  /*01c0*/  IADD3 R3, PT, PT, R4, 0xffffffe, RZ ;  /* 0x0ffffffe04037810 */ /* 0x001fcc0007ffe0ff */
[----:B------:R-:W0:Y:S01]  /*01d0*/  F2I.FTZ.U32.TRUNC.NTZ R3, R3 ;  /* 0x0000000300037305 */ /* 0x000e22000021f000 */
[----:B-1----:R-:W-:Y:S02]  /*01e0*/  IMAD R10, R10, UR4, RZ ;  /* 0x000000040a0a7c24 */ /* 0x002fe4000f8e02ff */
[----:B0-----:R-:W-:-:S04]  /*01f0*/  IMAD R13, R13, R3, RZ ;  /* 0x000000030d0d7224 */ /* 0x001fc800078e02ff */
[----:B------:R-:W-:Y:S01]  /*0200*/  IMAD.HI.U32 R13, R3, R13, R2 ;  /* 0x0000000d030d7227 */ /* 0x000fe200078e0002 */
[----:B------:R-:W-:-:S05]  /*0210*/  IADD3 R2, PT, PT, R5, -R6, -R9 ;  /* 0x8000000605027210 */ /* 0x000fca0007ffe809 */
[----:B------:R-:W-:-:S05]  /*0220*/  IMAD.HI.U32 R4, R13, R2, RZ ;  /* 0x000000020d047227 */ /* 0x000fca00078e00ff */
[----:B------:R-:W-:-:S05]  /*0230*/  IADD3 R3, PT, PT, -R4, RZ, RZ ;  /* 0x000000ff04037210 */ /* 0x000fca0007ffe1ff */
[----:B------:R-:W-:-:S05]  /*0240*/  IMAD R2, R7, R3, R2 ;  /* 0x0000000307027224 */ /* 0x000fca00078e0202 */
[----:B------:R-:W-:-:S13]  /*0250*/  ISETP.GE.U32.AND P0, PT, R2, R7, PT ;  /* 0x000000070200720c */ /* 0x000fda0003f06070 */
[----:B------:R-:W-:Y:S02]  /*0260*/  @P0 IADD3 R2, PT, PT, -R7, R2, RZ ;  /* 0x0000000207020210 */ /* 0x000fe40007ffe1ff */
[----:B------:R-:W-:Y:S02]  /*0270*/  @P0 IADD3 R4, PT, PT, R4, 0x1, RZ ;  /* 0x0000000104040810 */ /* 0x000fe40007ffe0ff */
[----:B------:R-:W-:-:S13]  /*0280*/  ISETP.GE.U32.AND P1, PT, R2, R7, PT ;  /* 0x000000070200720c */ /* 0x000fda0003f26070 */
[----:B------:R-:W-:Y:S02]  /*0290*/  @P1 IADD3 R4, PT, PT, R4, 0x1, RZ ;  /* 0x0000000104041810 */ /* 0x000fe40007ffe0ff */
[----:B------:R-:W-:-:S04]  /*02a0*/  @!P2 LOP3.LUT R4, RZ, R7, RZ, 0x33, !PT ;  /* 0x00000007ff04a212 */ /* 0x000fc800078e33ff */
[----:B--2---:R-:W-:-:S07]  /*02b0*/  IADD3 R9, PT, PT, R9, R4, RZ ;  /* 0x0000000409097210 */ /* 0x004fce0007ffe0ff */
.L_x_5:
[----:B0-----:R-:W0:Y:S01]  /*02c0*/  LDC R13, c[0x0][0x39c] ;  /* 0x0000e700ff0d7b82 */ /* 0x001e220000000800 */
[----:B------:R-:W-:Y:S01]  /*02d0*/  BSSY.RECONVERGENT B0, `(.L_x_0) ;  /* 0x000004e000007945 */ /* 0x000fe20003800200 */
[----:B0-----:R-:W-:-:S13]  /*02e0*/  ISETP.GE.AND P0, PT, R0, R13, PT ;  /* 0x0000000d0000720c */ /* 0x001fda0003f06270 */
[----:B-123--:R-:W-:Y:S05]  /*02f0*/  @P0 BRA `(.L_x_1) ;  /* 0x00000004002c0947 */ /* 0x00efea0003800000 */
[----:B------:R-:W-:Y:S01]  /*0300*/  LOP3.LUT R15, R9, 0x3, RZ, 0xc0, !PT ;  /* 0x00000003090f7812 */ /* 0x000fe200078ec0ff */
[----:B------:R-:W-:Y:S01]  /*0310*/  BSSY.RECONVERGENT B1, `(.L_x_2) ;  /* 0x0000024000017945 */ /* 0x000fe20003800200 */
[----:B------:R-:W-:Y:S02]  /*0320*/  MOV R14, R0 ;  /* 0x00000000000e7202 */ /* 0x000fe40000000f00 */
[----:B------:R-:W-:-:S13]  /*0330*/  ISETP.NE.AND P0, PT, R15, 0x3, PT ;  /* 0x000000030f00780c */ /* 0x000fda0003f05270 */
[----:B------:R-:W-:Y:S05]  /*0340*/  @!P0 BRA `(.L_x_3) ;  /* 0x0000000000808947 */ /* 0x000fea0003800000 */
[----:B------:R-:W0:Y:S01]  /*0350*/  LDC.64 R2, c[0x0][0x380] ;  /* 0x0000e000ff027b82 */ /* 0x000e220000000a00 */
[----:B------:R-:W-:-:S07]  /*0360*/  IMAD R19, R11, R13, R0 ;  /* 0x0000000d0b137224 */ /* 0x000fce00078e0200 */
[----:B------:R-:W1:Y:S08]  /*0370*/  LDC.64 R16, c[0x0][0x388] ;  /* 0x0000e200ff107b82 */ /* 0x000e700000000a00 */
[----:B------:R-:W2:Y:S01]  /*0380*/  LDC.64 R4, c[0x0][0x390] ;  /* 0x0000e400ff047b82 */ /* 0x000ea20000000a00 */
[----:B0-----:R-:W-:-:S05]  /*0390*/  IMAD.WIDE R2, R19, 0x4, R2 ;  /* 0x0000000413027825 */ /* 0x001fca00078e0202 */
[----:B------:R-:W3:Y:S01]  /*03a0*/  LDG.E R14, desc[UR6][R2.64] ;  /* 0x00000006020e7981 */ /* 0x000ee2000c1e1900 */
[----:B-1----:R-:W-:-:S05]  /*03b0*/  IMAD.WIDE R16, R19, 0x4, R16 ;  /* 0x0000000413107825 */ /* 0x002fca00078e0210 */
[----:B------:R-:W3:Y:S01]  /*03c0*/  LDG.E R21, desc[UR6][R16.64] ;  /* 0x0000000610157981 */ /* 0x000ee2000c1e1900 */
[----:B--2---:R-:W-:Y:S01]  /*03d0*/  IMAD.WIDE R4, R19, 0x4, R4 ;  /* 0x0000000413047825 */ /* 0x004fe200078e0204 */
[----:B------:R-:W-:-:S03]  /*03e0*/  ISETP.NE.AND P0, PT, R15, RZ, PT ;  /* 0x000000ff0f00720c */ /* 0x000fc60003f05270 */
[----:B---3--:R-:W-:-:S05]  /*03f0*/  FADD R21, R14, R21 ;  /* 0x000000150e157221 */ /* 0x008fca0000000000 */
[----:B------:R0:W-:Y:S01]  /*0400*/  STG.E desc[UR6][R4.64], R21 ;  /* 0x0000001504007986 */ /* 0x0001e2000c101906 */
[----:B------:R-:W-:-:S04]  /*0410*/  MOV R14, R6 ;  /* 0x00000006000e7202 */ /* 0x000fc80000000f00 */
[----:B------:R-:W-:Y:S05]  /*0420*/  @!P0 BRA `(.L_x_3) ;  /* 0x0000000000488947 */ /* 0x000fea0003800000 */
[----:B------:R-:W-:-:S04]  /*0430*/  IMAD.WIDE R2, R7, 0x4, R2 ;  /* 0x0000000407027825 */ /* 0x000fc800078e0202 */
[C---:B------:R-:W-:Y:S01]  /*0440*/  IMAD.WIDE R16, R7.reuse, 0x4, R16 ;  /* 0x0000000407107825 */ /* 0x040fe200078e0210 */
[----:B------:R-:W2:Y:S04]  /*0450*/  LDG.E R14, desc[UR6][R2.64] ;  /* 0x00000006020e7981 */ /* 0x000ea8000c1e1900 */
[----:B------:R-:W2:Y:S01]  /*0460*/  LDG.E R19, desc[UR6][R16.64] ;  /* 0x0000000610137981 */ /* 0x000ea2000c1e1900 */
[----:B0-----:R-:W-:Y:S01]  /*0470*/  IMAD.WIDE R4, R7, 0x4, R4 ;  /* 0x0000000407047825 */ /* 0x001fe200078e0204 */
[----:B------:R-:W-:-:S03]  /*0480*/  ISETP.NE.AND P0, PT, R15, 0x1, PT ;  /* 0x000000010f00780c */ /* 0x000fc60003f05270 */
[----:B--2---:R-:W-:Y:S01]  /*0490*/  FADD R19, R14, R19 ;  /* 0x000000130e137221 */ /* 0x004fe20000000000 */
[----:B------:R-:W-:-:S04]  /*04a0*/  MOV R14, R8 ;  /* 0x00000008000e7202 */ /* 0x000fc80000000f00 */
[----:B------:R1:W-:Y:S05]  /*04b0*/  STG.E desc[UR6][R4.64], R19 ;  /* 0x0000001304007986 */ /* 0x0003ea000c101906 */
[----:B------:R-:W-:Y:S05]  /*04c0*/  @!P0 BRA `(.L_x_3) ;  /* 0x0000000000208947 */ /* 0x000fea0003800000 */
[----:B------:R-:W-:-:S04]  /*04d0*/  IMAD.WIDE R2, R7, 0x4, R2 ;  /* 0x0000000407027825 */ /* 0x000fc800078e0202 */
[C---:B------:R-:W-:Y:S02]  /*04e0*/  IMAD.WIDE R16, R7.reuse, 0x4, R16 ;  /* 0x0000000407107825 */ /* 0x040fe400078e0210 */
[----:B------:R-:W2:Y:S04]  /*04f0*/  LDG.E R2, desc[UR6][R2.64] ;  /* 0x0000000602027981 */ /* 0x000ea8000c1e1900 */
[----:B------:R-:W2:Y:S01]  /*0500*/  LDG.E R17, desc[UR6][R16.64] ;  /* 0x0000000610117981 */ /* 0x000ea2000c1e1900 */
[----:B-1----:R-:W-:Y:S01]  /*0510*/  IMAD.WIDE R4, R7, 0x4, R4 ;  /* 0x0000000407047825 */ /* 0x002fe200078e0204 */
[----:B------:R-:W-:-:S03]  /*0520*/  MOV R14, R12 ;  /* 0x0000000c000e7202 */ /* 0x000fc60000000f00 */
[----:B--2---:R-:W-:-:S05]  /*0530*/  FADD R15, R2, R17 ;  /* 0x00000011020f7221 */ /* 0x004fca0000000000 */
[----:B------:R2:W-:Y:S02]  /*0540*/  STG.E desc[UR6][R4.64], R15 ;  /* 0x0000000f04007986 */ /* 0x0005e4000c101906 */
.L_x_3:
[----:B------:R-:W-:Y:S05]  /*0550*/  BSYNC.RECONVERGENT B1 ;  /* 0x0000000000017941 */ /* 0x000fea0003800200 */
.L_x_2:
[----:B------:R-:W-:-:S13]  /*0560*/  ISETP.GE.U32.AND P0, PT, R9, 0x3, PT ;  /* 0x000000030900780c */ /* 0x000fda0003f06070 */
[----:B------:R-:W-:Y:S05]  /*0570*/  @!P0 BRA `(.L_x_1) ;  /* 0x00000000008c8947 */ /* 0x000fea0003800000 */
.L_x_4:
[----:B---3--:R-:W3:Y:S01]  /*0580*/  LDC.64 R22, c[0x0][0x380] ;  /* 0x0000e000ff167b82 */ /* 0x008ee20000000a00 */
[----:B------:R-:W-:-:S07]  /*0590*/  IMAD R3, R11, R13, R14 ;  /* 0x0000000d0b037224 */ /* 0x000fce00078e020e */
[----:B-1----:R-:W1:Y:S08]  /*05a0*/  LDC.64 R18, c[0x0][0x388] ;  /* 0x0000e200ff127b82 */ /* 0x002e700000000a00 */
[----:B0-----:R-:W0:Y:S01]  /*05b0*/  LDC.64 R20, c[0x0][0x390] ;  /* 0x0000e400ff147b82 */ /* 0x001e220000000a00 */
[----:B---3--:R-:W-:-:S05]  /*05c0*/  IMAD.WIDE R22, R3, 0x4, R22 ;  /* 0x0000000403167825 */ /* 0x008fca00078e0216 */
[----:B------:R-:W3:Y:S01]  /*05d0*/  LDG.E R2, desc[UR6][R22.64] ;  /* 0x0000000616027981 */ /* 0x000ee2000c1e1900 */
[----:B-1----:R-:W-:-:S05]  /*05e0*/  IMAD.WIDE R18, R3, 0x4, R18 ;  /* 0x0000000403127825 */ /* 0x002fca00078e0212 */
[----:B--2---:R-:W3:Y:S01]  /*05f0*/  LDG.E R5, desc[UR6][R18.64] ;  /* 0x0000000612057981 */ /* 0x004ee2000c1e1900 */
[----:B0-----:R-:W-:-:S04]  /*0600*/  IMAD.WIDE R20, R3, 0x4, R20 ;  /* 0x0000000403147825 */ /* 0x001fc800078e0214 */
[----:B---3--:R-:W-:Y:S01]  /*0610*/  FADD R15, R2, R5 ;  /* 0x00000005020f7221 */ /* 0x008fe20000000000 */
[----:B------:R-:W-:-:S04]  /*0620*/  IMAD.WIDE R4, R7, 0x4, R22 ;  /* 0x0000000407047825 */ /* 0x000fc800078e0216 */
[C---:B------:R-:W-:Y:S01]  /*0630*/  IMAD.WIDE R2, R7.reuse, 0x4, R18 ;  /* 0x0000000407027825 */ /* 0x040fe200078e0212 */
[----:B------:R0:W-:Y:S04]  /*0640*/  STG.E desc[UR6][R20.64], R15 ;  /* 0x0000000f14007986 */ /* 0x0001e8000c101906 */
[----:B------:R-:W2:Y:S04]  /*0650*/  LDG.E R24, desc[UR6][R4.64] ;  /* 0x0000000604187981 */ /* 0x000ea8000c1e1900 */
[----:B------:R-:W2:Y:S01]  /*0660*/  LDG.E R25, desc[UR6][R2.64] ;  /* 0x0000000602197981 */ /* 0x000ea2000c1e1900 */
[----:B------:R-:W-:-:S04]  /*0670*/  IMAD.WIDE R16, R7, 0x4, R20 ;  /* 0x0000000407107825 */ /* 0x000fc800078e0214 */
[----:B------:R-:W-:-:S04]  /*0680*/  IMAD.WIDE R18, R7, 0x4, R4 ;  /* 0x0000000407127825 */ /* 0x000fc800078e0204 */
[----:B------:R-:W-:-:S04]  /*0690*/  IMAD.WIDE R22, R7, 0x4, R2 ;  /* 0x0000000407167825 */ /* 0x000fc800078e0202 */
[----:B--2---:R-:W-:-:S05]  /*06a0*/  FADD R27, R24, R25 ;  /* 0x00000019181b7221 */ /* 0x004fca0000000000 */
        /* <DEDUP_REMOVED lines=10> */
[C---:B0-----:R-:W-:Y:S01]  /*0750*/  IMAD.WIDE R20, R7.reuse, 0x4, R24 ;  /* 0x0000000407147825 */ /* 0x041fe200078e0218 */
[----:B------:R-:W-:-:S04]  /*0760*/  LEA R14, R7, R14, 0x2 ;  /* 0x0000000e070e7211 */ /* 0x000fc800078e10ff */
[----:B------:R-:W-:Y:S01]  /*0770*/  ISETP.GE.AND P0, PT, R14, R13, PT ;  /* 0x0000000d0e00720c */ /* 0x000fe20003f06270 */
[----:B--2---:R-:W-:-:S05]  /*0780*/  FADD R15, R4, R3 ;  /* 0x00000003040f7221 */ /* 0x004fca0000000000 */
[----:B------:R3:W-:Y:S07]  /*0790*/  STG.E desc[UR6][R20.64], R15 ;  /* 0x0000000f14007986 */ /* 0x0007ee000c101906 */
[----:B------:R-:W-:Y:S05]  /*07a0*/  @!P0 BRA `(.L_x_4) ;  /* 0xfffffffc00748947 */ /* 0x000fea000383ffff */
.L_x_1:
[----:B------:R-:W-:Y:S05]  /*07b0*/  BSYNC.RECONVERGENT B0 ;  /* 0x0000000000007941 */ /* 0x000fea0003800200 */
.L_x_0:
[----:B------:R-:W4:Y:S01]  /*07c0*/  LDCU UR4, c[0x0][0x398] ;  /* 0x00007300ff0477ac */ /* 0x000f220008000800 */
[----:B------:R-:W-:-:S04]  /*07d0*/  IADD3 R11, PT, PT, R10, R11, RZ ;  /* 0x0000000b0a0b7210 */ /* 0x000fc80007ffe0ff */
[----:B----4-:R-:W-:-:S13]  /*07e0*/  ISETP.GE.AND P0, PT, R11, UR4, PT ;  /* 0x000000040b007c0c */ /* 0x010fda000bf06270 */
[----:B------:R-:W-:Y:S05]  /*07f0*/  @!P0 BRA `(.L_x_5) ;  /* 0xfffffff800b08947 */ /* 0x000fea000383ffff */
[----:B------:R-:W-:Y:S05]  /*0800*/  EXIT ;  /* 0x000000000000794d */ /* 0x000fea0003800000 */
.L_x_6:
[----:B------:R-:W-:-:S00]  /*0810*/  BRA `(.L_x_6) ;  /* 0xfffffffc00fc7947 */ /* 0x000fc0000383ffff */
[----:B------:R-:W-:-:S00]  /*0820*/  NOP ;  /* 0x0000000000007918 */ /* 0x000fc00000000000 */
        /* <DEDUP_REMOVED lines=13> */
.L_x_7:


//--------------------- .nv.shared.reserved.0     --------------------------
	.section	.nv.shared.reserved.0,"aw",@nobits
	.weak		__nv_reservedSMEM_offset_0_alias
	.size		__nv_reservedSMEM_offset_0_alias, 0, 64
	.other		__nv_reservedSMEM_offset_0_alias,@"STO_CUDA_RESERVED_SHARED STV_DEFAULT"
__nv_reservedSMEM_offset_0_alias:
	.zero		0
	.zero		64


//--------------------- .nv.constant0._Z9matrixAddPKfPfS1_ii --------------------------
	.section	.nv.constant0._Z9matrixAddPKfPfS1_ii,"a",@progbits
	.sectionflags	@""
	.align	4
.nv.constant0._Z9matrixAddPKfPfS1_ii:
	.zero		928


//--------------------- SYMBOLS --------------------------

	.type		.nv.reservedSmem.offset0,@object
	.size		.nv.reservedSmem.offset0,0x4
